//
// Generated by NVIDIA NVVM Compiler
//
// Compiler Build ID: CL-36424714
// Cuda compilation tools, release 13.0, V13.0.88
// Based on NVVM 20.0.0
//

.version 9.0
.target sm_100
.address_size 64

	// .globl	_Z13swiglu_kernelPKfPfi

.visible .entry _Z13swiglu_kernelPKfPfi(
	.param .u64 .ptr .align 1 _Z13swiglu_kernelPKfPfi_param_0,
	.param .u64 .ptr .align 1 _Z13swiglu_kernelPKfPfi_param_1,
	.param .u32 _Z13swiglu_kernelPKfPfi_param_2
)
{
	.reg .pred 	%p<2>;
	.reg .b32 	%r<8>;
	.reg .b32 	%f<17>;
	.reg .b64 	%rd<10>;

	ld.param.u64 	%rd1, [_Z13swiglu_kernelPKfPfi_param_0];
	ld.param.u64 	%rd2, [_Z13swiglu_kernelPKfPfi_param_1];
	ld.param.u32 	%r2, [_Z13swiglu_kernelPKfPfi_param_2];
	mov.u32 	%r3, %tid.x;
	mov.u32 	%r4, %ntid.x;
	mov.u32 	%r5, %ctaid.x;
	mad.lo.s32 	%r1, %r4, %r5, %r3;
	setp.ge.s32 	%p1, %r1, %r2;
	@%p1 bra 	$L__BB0_2;
	cvta.to.global.u64 	%rd3, %rd1;
	cvta.to.global.u64 	%rd4, %rd2;
	mul.wide.s32 	%rd5, %r1, 4;
	add.s64 	%rd6, %rd3, %rd5;
	ld.global.f32 	%f1, [%rd6];
	fma.rn.f32 	%f2, %f1, 0fBBBB989D, 0f3F000000;
	cvt.sat.f32.f32 	%f3, %f2;
	mov.f32 	%f4, 0f4B400001;
	mov.f32 	%f5, 0f437C0000;
	fma.rm.f32 	%f6, %f3, %f5, %f4;
	add.f32 	%f7, %f6, 0fCB40007F;
	neg.f32 	%f8, %f7;
	fma.rn.f32 	%f9, %f1, 0fBFB8AA3B, %f8;
	fma.rn.f32 	%f10, %f1, 0fB2A57060, %f9;
	mov.b32 	%r6, %f6;
	shl.b32 	%r7, %r6, 23;
	mov.b32 	%f11, %r7;
	ex2.approx.ftz.f32 	%f12, %f10;
	fma.rn.f32 	%f13, %f12, %f11, 0f3F800000;
	div.rn.f32 	%f14, %f1, %f13;
	mul.wide.s32 	%rd7, %r2, 4;
	add.s64 	%rd8, %rd6, %rd7;
	ld.global.f32 	%f15, [%rd8];
	mul.f32 	%f16, %f15, %f14;
	add.s64 	%rd9, %rd4, %rd5;
	st.global.f32 	[%rd9], %f16;
$L__BB0_2:
	ret;

}


// ===== COMPILED SASS (sm_100) =====

	.target	sm_100

	.elftype	@"ET_EXEC"


//--------------------- .note.nv.tkinfo           --------------------------
	.section	.note.nv.tkinfo,"",@"SHT_NOTE"
	.sectionflags	@"SHF_NOTE_NV_TKINFO"
	.tkinfo
        /*0018*/ 	.word	0x00000002
        /*0030*/ 	.string	""
        /*0030*/ 	.string	"ptxas"
        /*0030*/ 	.string	"Cuda compilation tools, release 13.0, V13.0.88"
        /*0030*/ 	.string	"Build cuda_13.0.r13.0/compiler.36424714_0"
        /*0030*/ 	.string	"-arch sm_100 -m 64 "



//--------------------- .note.nv.cuinfo           --------------------------
	.section	.note.nv.cuinfo,"",@"SHT_NOTE"
	.sectionflags	@"SHF_NOTE_NV_CUINFO"
        /*0018*/ 	.short	0x0002
        /*001a*/ 	.short	0x0064
        /*001c*/ 	.short	0x0082
	.zero		2


//--------------------- .nv.info                  --------------------------
	.section	.nv.info,"",@"SHT_CUDA_INFO"
	.align	4


	//----- nvinfo : EIATTR_REGCOUNT
	.align		4
        /*0000*/ 	.byte	0x04, 0x2f
        /*0002*/ 	.short	(.L_1 - .L_0)
	.align		4
.L_0:
        /*0004*/ 	.word	index@(_Z13swiglu_kernelPKfPfi)
        /*0008*/ 	.word	0x00000012


	//----- nvinfo : EIATTR_FRAME_SIZE
	.align		4
.L_1:
        /*000c*/ 	.byte	0x04, 0x11
        /*000e*/ 	.short	(.L_3 - .L_2)
	.align		4
.L_2:
        /*0010*/ 	.word	index@($__internal_0_$__cuda_sm3x_div_rn_noftz_f32_slowpath)
        /*0014*/ 	.word	0x00000000


	//----- nvinfo : EIATTR_FRAME_SIZE
	.align		4
.L_3:
        /*0018*/ 	.byte	0x04, 0x11
        /*001a*/ 	.short	(.L_5 - .L_4)
	.align		4
.L_4:
        /*001c*/ 	.word	index@(_Z13swiglu_kernelPKfPfi)
        /*0020*/ 	.word	0x00000000


	//----- nvinfo : EIATTR_MIN_STACK_SIZE
	.align		4
.L_5:
        /*0024*/ 	.byte	0x04, 0x12
        /*0026*/ 	.short	(.L_7 - .L_6)
	.align		4
.L_6:
        /*0028*/ 	.word	index@(_Z13swiglu_kernelPKfPfi)
        /*002c*/ 	.word	0x00000000
.L_7:


//--------------------- .nv.compat                --------------------------
	.section	.nv.compat,"",@"SHT_CUDA_COMPAT_INFO"
	.align	4
        /*0000*/ 	.byte	0x02, 0x09, 0x00, 0x00, 0x02, 0x02, 0x01, 0x00, 0x02, 0x05, 0x05, 0x00, 0x03, 0x07, 0x01, 0x01
        /*0010*/ 	.byte	0x02, 0x03, 0x00, 0x00, 0x02, 0x06, 0x01, 0x00, 0x04, 0x0b, 0x08, 0x00, 0x01, 0x00, 0x00, 0x00
        /*0020*/ 	.byte	0x00, 0x00, 0x00, 0x00


//--------------------- .nv.info._Z13swiglu_kernelPKfPfi --------------------------
	.section	.nv.info._Z13swiglu_kernelPKfPfi,"",@"SHT_CUDA_INFO"
	.sectionflags	@""
	.align	4


	//----- nvinfo : EIATTR_CUDA_API_VERSION
	.align		4
        /*0000*/ 	.byte	0x04, 0x37
        /*0002*/ 	.short	(.L_9 - .L_8)
.L_8:
        /*0004*/ 	.word	0x00000082


	//----- nvinfo : EIATTR_KPARAM_INFO
	.align		4
.L_9:
        /*0008*/ 	.byte	0x04, 0x17
        /*000a*/ 	.short	(.L_11 - .L_10)
.L_10:
        /*000c*/ 	.word	0x00000000
        /*0010*/ 	.short	0x0002
        /*0012*/ 	.short	0x0010
        /*0014*/ 	.byte	0x00, 0xf0, 0x11, 0x00


	//----- nvinfo : EIATTR_KPARAM_INFO
	.align		4
.L_11:
        /*0018*/ 	.byte	0x04, 0x17
        /*001a*/ 	.short	(.L_13 - .L_12)
.L_12:
        /*001c*/ 	.word	0x00000000
        /*0020*/ 	.short	0x0001
        /*0022*/ 	.short	0x0008
        /*0024*/ 	.byte	0x00, 0xf5, 0x21, 0x00


	//----- nvinfo : EIATTR_KPARAM_INFO
	.align		4
.L_13:
        /*0028*/ 	.byte	0x04, 0x17
        /*002a*/ 	.short	(.L_15 - .L_14)
.L_14:
        /*002c*/ 	.word	0x00000000
        /*0030*/ 	.short	0x0000
        /*0032*/ 	.short	0x0000
        /*0034*/ 	.byte	0x00, 0xf5, 0x21, 0x00


	//----- nvinfo : EIATTR_SPARSE_MMA_MASK
	.align		4
.L_15:
        /*0038*/ 	.byte	0x03, 0x50
        /*003a*/ 	.short	0x0000


	//----- nvinfo : EIATTR_MAXREG_COUNT
	.align		4
        /*003c*/ 	.byte	0x03, 0x1b
        /*003e*/ 	.short	0x00ff


	//----- nvinfo : EIATTR_MERCURY_ISA_VERSION
	.align		4
        /*0040*/ 	.byte	0x03, 0x5f
        /*0042*/ 	.short	0x0101


	//----- nvinfo : EIATTR_VRC_CTA_INIT_COUNT
	.align		4
        /*0044*/ 	.byte	0x02, 0x4a
	.zero		1
	.zero		1


	//----- nvinfo : EIATTR_EXIT_INSTR_OFFSETS
	.align		4
        /*0048*/ 	.byte	0x04, 0x1c
        /*004a*/ 	.short	(.L_17 - .L_16)


	//   ....[0]....
.L_16:
        /*004c*/ 	.word	0x00000070


	//   ....[1]....
        /*0050*/ 	.word	0x000002a0


	//----- nvinfo : EIATTR_CRS_STACK_SIZE
	.align		4
.L_17:
        /*0054*/ 	.byte	0x04, 0x1e
        /*0056*/ 	.short	(.L_19 - .L_18)
.L_18:
        /*0058*/ 	.word	0x00000000


	//----- nvinfo : EIATTR_CBANK_PARAM_SIZE
	.align		4
.L_19:
        /*005c*/ 	.byte	0x03, 0x19
        /*005e*/ 	.short	0x0014


	//----- nvinfo : EIATTR_PARAM_CBANK
	.align		4
        /*0060*/ 	.byte	0x04, 0x0a
        /*0062*/ 	.short	(.L_21 - .L_20)
	.align		4
.L_20:
        /*0064*/ 	.word	index@(.nv.constant0._Z13swiglu_kernelPKfPfi)
        /*0068*/ 	.short	0x0380
        /*006a*/ 	.short	0x0014


	//----- nvinfo : EIATTR_SW_WAR
	.align		4
.L_21:
        /*006c*/ 	.byte	0x04, 0x36
        /*006e*/ 	.short	(.L_23 - .L_22)
.L_22:
        /*0070*/ 	.word	0x00000008
.L_23:


//--------------------- .nv.callgraph             --------------------------
	.section	.nv.callgraph,"",@"SHT_CUDA_CALLGRAPH"
	.align	4
	.sectionentsize	8
	.align		4
        /*0000*/ 	.word	0x00000000
	.align		4
        /*0004*/ 	.word	0xffffffff
	.align		4
        /*0008*/ 	.word	0x00000000
	.align		4
        /*000c*/ 	.word	0xfffffffe
	.align		4
        /*0010*/ 	.word	0x00000000
	.align		4
        /*0014*/ 	.word	0xfffffffd
	.align		4
        /*0018*/ 	.word	0x00000000
	.align		4
        /*001c*/ 	.word	0xfffffffc


//--------------------- .text._Z13swiglu_kernelPKfPfi --------------------------
	.section	.text._Z13swiglu_kernelPKfPfi,"ax",@progbits
	.align	128
        .global         _Z13swiglu_kernelPKfPfi
        .type           _Z13swiglu_kernelPKfPfi,@function
        .size           _Z13swiglu_kernelPKfPfi,(.L_x_14 - _Z13swiglu_kernelPKfPfi)
        .other          _Z13swiglu_kernelPKfPfi,@"STO_CUDA_ENTRY STV_DEFAULT"
_Z13swiglu_kernelPKfPfi:
.text._Z13swiglu_kernelPKfPfi:
[----:B------:R-:W-:Y:S01]  /*0000*/  LDC R1, c[0x0][0x37c] ;  /* 0x0000df00ff017b82 */ /* 0x000fe20000000800 */
[----:B------:R-:W0:Y:S01]  /*0010*/  S2R R2, SR_TID.X ;  /* 0x0000000000027919 */ /* 0x000e220000002100 */
[----:B------:R-:W0:Y:S01]  /*0020*/  LDCU UR4, c[0x0][0x360] ;  /* 0x00006c00ff0477ac */ /* 0x000e220008000800 */
[----:B------:R-:W0:Y:S01]  /*0030*/  S2R R3, SR_CTAID.X ;  /* 0x0000000000037919 */ /* 0x000e220000002500 */
[----:B------:R-:W1:Y:S01]  /*0040*/  LDCU UR5, c[0x0][0x390] ;  /* 0x00007200ff0577ac */ /* 0x000e620008000800 */
[----:B0-----:R-:W-:-:S05]  /*0050*/  IMAD R2, R3, UR4, R2 ;  /* 0x0000000403027c24 */ /* 0x001fca000f8e0202 */
[----:B-1----:R-:W-:-:S13]  /*0060*/  ISETP.GE.AND P0, PT, R2, UR5, PT ;  /* 0x0000000502007c0c */ /* 0x002fda000bf06270 */
[----:B------:R-:W-:Y:S05]  /*0070*/  @P0 EXIT ;  /* 0x000000000000094d */ /* 0x000fea0003800000 */
[----:B------:R-:W0:Y:S01]  /*0080*/  LDC.64 R4, c[0x0][0x380] ;  /* 0x0000e000ff047b82 */ /* 0x000e220000000a00 */
[----:B------:R-:W1:Y:S01]  /*0090*/  LDCU.64 UR4, c[0x0][0x358] ;  /* 0x00006b00ff0477ac */ /* 0x000e620008000a00 */
[----:B0-----:R-:W-:-:S05]  /*00a0*/  IMAD.WIDE R4, R2, 0x4, R4 ;  /* 0x0000000402047825 */ /* 0x001fca00078e0204 */
[----:B-1----:R-:W2:Y:S01]  /*00b0*/  LDG.E R0, desc[UR4][R4.64] ;  /* 0x0000000404007981 */ /* 0x002ea2000c1e1900 */
[----:B------:R-:W-:Y:S01]  /*00c0*/  IMAD.MOV.U32 R3, RZ, RZ, 0x3bbb989d ;  /* 0x3bbb989dff037424 */ /* 0x000fe200078e00ff */
[----:B------:R-:W-:Y:S01]  /*00d0*/  BSSY.RECONVERGENT B0, `(.L_x_0) ;  /* 0x0000015000007945 */ /* 0x000fe20003800200 */
[----:B------:R-:W-:Y:S02]  /*00e0*/  IMAD.MOV.U32 R6, RZ, RZ, 0x437c0000 ;  /* 0x437c0000ff067424 */ /* 0x000fe400078e00ff */
[----:B--2---:R-:W-:-:S04]  /*00f0*/  FFMA.SAT R3, R0, -R3, 0.5 ;  /* 0x3f00000000037423 */ /* 0x004fc80000002803 */
[----:B------:R-:W-:-:S04]  /*0100*/  FFMA.RM R3, R3, R6, 12582913 ;  /* 0x4b40000103037423 */ /* 0x000fc80000004006 */
[C---:B------:R-:W-:Y:S01]  /*0110*/  FADD R7, R3.reuse, -12583039 ;  /* 0xcb40007f03077421 */ /* 0x040fe20000000000 */
[----:B------:R-:W-:-:S03]  /*0120*/  IMAD.SHL.U32 R3, R3, 0x800000, RZ ;  /* 0x0080000003037824 */ /* 0x000fc600078e00ff */
[----:B------:R-:W-:-:S04]  /*0130*/  FFMA R7, R0, -1.4426950216293334961, -R7 ;  /* 0xbfb8aa3b00077823 */ /* 0x000fc80000000807 */
[----:B------:R-:W-:-:S04]  /*0140*/  FFMA R7, R0, -1.925963033500011079e-08, R7 ;  /* 0xb2a5706000077823 */ /* 0x000fc80000000007 */
[----:B------:R-:W0:Y:S02]  /*0150*/  MUFU.EX2 R6, R7 ;  /* 0x0000000700067308 */ /* 0x000e240000000800 */
[----:B0-----:R-:W-:-:S06]  /*0160*/  FFMA R3, R3, R6, 1 ;  /* 0x3f80000003037423 */ /* 0x001fcc0000000006 */
[----:B------:R-:W0:Y:S08]  /*0170*/  MUFU.RCP R6, R3 ;  /* 0x0000000300067308 */ /* 0x000e300000001000 */
[----:B------:R-:W1:Y:S01]  /*0180*/  FCHK P0, R0, R3 ;  /* 0x0000000300007302 */ /* 0x000e620000000000 */
[----:B0-----:R-:W-:-:S04]  /*0190*/  FFMA R9, -R3, R6, 1 ;  /* 0x3f80000003097423 */ /* 0x001fc80000000106 */
[----:B------:R-:W-:-:S04]  /*01a0*/  FFMA R9, R6, R9, R6 ;  /* 0x0000000906097223 */ /* 0x000fc80000000006 */
[----:B------:R-:W-:-:S04]  /*01b0*/  FFMA R6, R0, R9, RZ ;  /* 0x0000000900067223 */ /* 0x000fc800000000ff */
[----:B------:R-:W-:-:S04]  /*01c0*/  FFMA R8, -R3, R6, R0 ;  /* 0x0000000603087223 */ /* 0x000fc80000000100 */
[----:B------:R-:W-:Y:S01]  /*01d0*/  FFMA R8, R9, R8, R6 ;  /* 0x0000000809087223 */ /* 0x000fe20000000006 */
[----:B-1----:R-:W-:Y:S06]  /*01e0*/  @!P0 BRA `(.L_x_1) ;  /* 0x00000000000c8947 */ /* 0x002fec0003800000 */
[----:B------:R-:W-:-:S07]  /*01f0*/  MOV R6, 0x210 ;  /* 0x0000021000067802 */ /* 0x000fce0000000f00 */
[----:B------:R-:W-:Y:S05]  /*0200*/  CALL.REL.NOINC `($__internal_0_$__cuda_sm3x_div_rn_noftz_f32_slowpath) ;  /* 0x0000000000287944 */ /* 0x000fea0003c00000 */
[----:B------:R-:W-:-:S07]  /*0210*/  IMAD.MOV.U32 R8, RZ, RZ, R0 ;  /* 0x000000ffff087224 */ /* 0x000fce00078e0000 */
.L_x_1:
[----:B------:R-:W-:Y:S05]  /*0220*/  BSYNC.RECONVERGENT B0 ;  /* 0x0000000000007941 */ /* 0x000fea0003800200 */
.L_x_0:
[----:B------:R-:W0:Y:S08]  /*0230*/  LDC R3, c[0x0][0x390] ;  /* 0x0000e400ff037b82 */ /* 0x000e300000000800 */
[----:B------:R-:W1:Y:S01]  /*0240*/  LDC.64 R6, c[0x0][0x388] ;  /* 0x0000e200ff067b82 */ /* 0x000e620000000a00 */
[----:B0-----:R-:W-:-:S06]  /*0250*/  IMAD.WIDE R4, R3, 0x4, R4 ;  /* 0x0000000403047825 */ /* 0x001fcc00078e0204 */
[----:B------:R-:W2:Y:S01]  /*0260*/  LDG.E R5, desc[UR4][R4.64] ;  /* 0x0000000404057981 */ /* 0x000ea2000c1e1900 */
[----:B-1----:R-:W-:-:S04]  /*0270*/  IMAD.WIDE R2, R2, 0x4, R6 ;  /* 0x0000000402027825 */ /* 0x002fc800078e0206 */
[----:B--2---:R-:W-:-:S05]  /*0280*/  FMUL R7, R5, R8 ;  /* 0x0000000805077220 */ /* 0x004fca0000400000 */
[----:B------:R-:W-:Y:S01]  /*0290*/  STG.E desc[UR4][R2.64], R7 ;  /* 0x0000000702007986 */ /* 0x000fe2000c101904 */
[----:B------:R-:W-:Y:S05]  /*02a0*/  EXIT ;  /* 0x000000000000794d */ /* 0x000fea0003800000 */
        .weak           $__internal_0_$__cuda_sm3x_div_rn_noftz_f32_slowpath
        .type           $__internal_0_$__cuda_sm3x_div_rn_noftz_f32_slowpath,@function
        .size           $__internal_0_$__cuda_sm3x_div_rn_noftz_f32_slowpath,(.L_x_14 - $__internal_0_$__cuda_sm3x_div_rn_noftz_f32_slowpath)
$__internal_0_$__cuda_sm3x_div_rn_noftz_f32_slowpath:
[----:B------:R-:W-:Y:S01]  /*02b0*/  SHF.R.U32.HI R8, RZ, 0x17, R3 ;  /* 0x00000017ff087819 */ /* 0x000fe20000011603 */
[----:B------:R-:W-:Y:S01]  /*02c0*/  BSSY.RECONVERGENT B1, `(.L_x_2) ;  /* 0x0000064000017945 */ /* 0x000fe20003800200 */
[--C-:B------:R-:W-:Y:S01]  /*02d0*/  SHF.R.U32.HI R7, RZ, 0x17, R0.reuse ;  /* 0x00000017ff077819 */ /* 0x100fe20000011600 */
[----:B------:R-:W-:Y:S01]  /*02e0*/  IMAD.MOV.U32 R10, RZ, RZ, R0 ;  /* 0x000000ffff0a7224 */ /* 0x000fe200078e0000 */
[----:B------:R-:W-:Y:S02]  /*02f0*/  LOP3.LUT R9, R8, 0xff, RZ, 0xc0, !PT ;  /* 0x000000ff08097812 */ /* 0x000fe400078ec0ff */
[----:B------:R-:W-:Y:S02]  /*0300*/  LOP3.LUT R8, R7, 0xff, RZ, 0xc0, !PT ;  /* 0x000000ff07087812 */ /* 0x000fe400078ec0ff */
[----:B------:R-:W-:Y:S01]  /*0310*/  MOV R11, R3 ;  /* 0x00000003000b7202 */ /* 0x000fe20000000f00 */
[----:B------:R-:W-:Y:S02]  /*0320*/  VIADD R13, R9, 0xffffffff ;  /* 0xffffffff090d7836 */ /* 0x000fe40000000000 */
[----:B------:R-:W-:-:S03]  /*0330*/  VIADD R12, R8, 0xffffffff ;  /* 0xffffffff080c7836 */ /* 0x000fc60000000000 */
[----:B------:R-:W-:-:S04]  /*0340*/  ISETP.GT.U32.AND P0, PT, R13, 0xfd, PT ;  /* 0x000000fd0d00780c */ /* 0x000fc80003f04070 */
[----:B------:R-:W-:-:S13]  /*0350*/  ISETP.GT.U32.OR P0, PT, R12, 0xfd, P0 ;  /* 0x000000fd0c00780c */ /* 0x000fda0000704470 */
[----:B------:R-:W-:Y:S01]  /*0360*/  @!P0 IMAD.MOV.U32 R7, RZ, RZ, RZ ;  /* 0x000000ffff078224 */ /* 0x000fe200078e00ff */
[----:B------:R-:W-:Y:S06]  /*0370*/  @!P0 BRA `(.L_x_3) ;  /* 0x00000000005c8947 */ /* 0x000fec0003800000 */
[----:B------:R-:W-:Y:S02]  /*0380*/  FSETP.GTU.FTZ.AND P0, PT, |R0|, +INF , PT ;  /* 0x7f8000000000780b */ /* 0x000fe40003f1c200 */
[----:B------:R-:W-:-:S04]  /*0390*/  FSETP.GTU.FTZ.AND P1, PT, |R3|, +INF , PT ;  /* 0x7f8000000300780b */ /* 0x000fc80003f3c200 */
[----:B------:R-:W-:-:S13]  /*03a0*/  PLOP3.LUT P0, PT, P0, P1, PT, 0xf8, 0x8f ;  /* 0x00000000008f781c */ /* 0x000fda0000703f70 */
[----:B------:R-:W-:Y:S05]  /*03b0*/  @P0 BRA `(.L_x_4) ;  /* 0x00000004004c0947 */ /* 0x000fea0003800000 */
[----:B------:R-:W-:-:S13]  /*03c0*/  LOP3.LUT P0, RZ, R11, 0x7fffffff, R10, 0xc8, !PT ;  /* 0x7fffffff0bff7812 */ /* 0x000fda000780c80a */
[----:B------:R-:W-:Y:S05]  /*03d0*/  @!P0 BRA `(.L_x_5) ;  /* 0x00000004003c8947 */ /* 0x000fea0003800000 */
[C---:B------:R-:W-:Y:S02]  /*03e0*/  FSETP.NEU.FTZ.AND P2, PT, |R0|.reuse, +INF , PT ;  /* 0x7f8000000000780b */ /* 0x040fe40003f5d200 */
[----:B------:R-:W-:Y:S02]  /*03f0*/  FSETP.NEU.FTZ.AND P1, PT, |R3|, +INF , PT ;  /* 0x7f8000000300780b */ /* 0x000fe40003f3d200 */
[----:B------:R-:W-:-:S11]  /*0400*/  FSETP.NEU.FTZ.AND P0, PT, |R0|, +INF , PT ;  /* 0x7f8000000000780b */ /* 0x000fd60003f1d200 */
[----:B------:R-:W-:Y:S05]  /*0410*/  @!P1 BRA !P2, `(.L_x_5) ;  /* 0x00000004002c9947 */ /* 0x000fea0005000000 */
[----:B------:R-:W-:-:S04]  /*0420*/  LOP3.LUT P2, RZ, R10, 0x7fffffff, RZ, 0xc0, !PT ;  /* 0x7fffffff0aff7812 */ /* 0x000fc8000784c0ff */
[----:B------:R-:W-:-:S13]  /*0430*/  PLOP3.LUT P1, PT, P1, P2, PT, 0x2f, 0xf2 ;  /* 0x0000000000f2781c */ /* 0x000fda0000f24577 */
[----:B------:R-:W-:Y:S05]  /*0440*/  @P1 BRA `(.L_x_6) ;  /* 0x0000000400181947 */ /* 0x000fea0003800000 */
[----:B------:R-:W-:-:S04]  /*0450*/  LOP3.LUT P1, RZ, R11, 0x7fffffff, RZ, 0xc0, !PT ;  /* 0x7fffffff0bff7812 */ /* 0x000fc8000782c0ff */
[----:B------:R-:W-:-:S13]  /*0460*/  PLOP3.LUT P0, PT, P0, P1, PT, 0x2f, 0xf2 ;  /* 0x0000000000f2781c */ /* 0x000fda0000702577 */
[----:B------:R-:W-:Y:S05]  /*0470*/  @P0 BRA `(.L_x_7) ;  /* 0x0000000400000947 */ /* 0x000fea0003800000 */
[----:B------:R-:W-:Y:S02]  /*0480*/  ISETP.GE.AND P0, PT, R12, RZ, PT ;  /* 0x000000ff0c00720c */ /* 0x000fe40003f06270 */
[----:B------:R-:W-:-:S11]  /*0490*/  ISETP.GE.AND P1, PT, R13, RZ, PT ;  /* 0x000000ff0d00720c */ /* 0x000fd60003f26270 */
[----:B------:R-:W-:Y:S02]  /*04a0*/  @P0 IMAD.MOV.U32 R7, RZ, RZ, RZ ;  /* 0x000000ffff070224 */ /* 0x000fe400078e00ff */
[----:B------:R-:W-:Y:S01]  /*04b0*/  @!P0 FFMA R10, R0, 1.84467440737095516160e+19, RZ ;  /* 0x5f800000000a8823 */ /* 0x000fe200000000ff */
[----:B------:R-:W-:Y:S02]  /*04c0*/  @!P0 IMAD.MOV.U32 R7, RZ, RZ, -0x40 ;  /* 0xffffffc0ff078424 */ /* 0x000fe400078e00ff */
[----:B------:R-:W-:Y:S02]  /*04d0*/  @!P1 FFMA R11, R3, 1.84467440737095516160e+19, RZ ;  /* 0x5f800000030b9823 */ /* 0x000fe400000000ff */
[----:B------:R-:W-:-:S07]  /*04e0*/  @!P1 VIADD R7, R7, 0x40 ;  /* 0x0000004007079836 */ /* 0x000fce0000000000 */
.L_x_3:
[----:B------:R-:W-:Y:S01]  /*04f0*/  LEA R0, R9, 0xc0800000, 0x17 ;  /* 0xc080000009007811 */ /* 0x000fe200078eb8ff */
[----:B------:R-:W-:Y:S01]  /*0500*/  BSSY.RECONVERGENT B2, `(.L_x_8) ;  /* 0x0000036000027945 */ /* 0x000fe20003800200 */
[----:B------:R-:W-:-:S03]  /*0510*/  IADD3 R8, PT, PT, R8, -0x7f, RZ ;  /* 0xffffff8108087810 */ /* 0x000fc60007ffe0ff */
[----:B------:R-:W-:Y:S02]  /*0520*/  IMAD.IADD R11, R11, 0x1, -R0 ;  /* 0x000000010b0b7824 */ /* 0x000fe400078e0a00 */
[C---:B------:R-:W-:Y:S01]  /*0530*/  IMAD R0, R8.reuse, -0x800000, R10 ;  /* 0xff80000008007824 */ /* 0x040fe200078e020a */
[----:B------:R-:W-:Y:S01]  /*0540*/  IADD3 R8, PT, PT, R8, 0x7f, -R9 ;  /* 0x0000007f08087810 */ /* 0x000fe20007ffe809 */
[----:B------:R-:W0:Y:S01]  /*0550*/  MUFU.RCP R3, R11 ;  /* 0x0000000b00037308 */ /* 0x000e220000001000 */
[----:B------:R-:W-:-:S03]  /*0560*/  FADD.FTZ R13, -R11, -RZ ;  /* 0x800000ff0b0d7221 */ /* 0x000fc60000010100 */
[----:B------:R-:W-:Y:S02]  /*0570*/  IMAD.IADD R8, R8, 0x1, R7 ;  /* 0x0000000108087824 */ /* 0x000fe400078e0207 */
[----:B0-----:R-:W-:-:S04]  /*0580*/  FFMA R12, R3, R13, 1 ;  /* 0x3f800000030c7423 */ /* 0x001fc8000000000d */
[----:B------:R-:W-:-:S04]  /*0590*/  FFMA R12, R3, R12, R3 ;  /* 0x0000000c030c7223 */ /* 0x000fc80000000003 */
[----:B------:R-:W-:-:S04]  /*05a0*/  FFMA R3, R0, R12, RZ ;  /* 0x0000000c00037223 */ /* 0x000fc800000000ff */
[----:B------:R-:W-:-:S04]  /*05b0*/  FFMA R10, R13, R3, R0 ;  /* 0x000000030d0a7223 */ /* 0x000fc80000000000 */
[----:B------:R-:W-:-:S04]  /*05c0*/  FFMA R15, R12, R10, R3 ;  /* 0x0000000a0c0f7223 */ /* 0x000fc80000000003 */
[----:B------:R-:W-:-:S04]  /*05d0*/  FFMA R10, R13, R15, R0 ;  /* 0x0000000f0d0a7223 */ /* 0x000fc80000000000 */
[----:B------:R-:W-:-:S05]  /*05e0*/  FFMA R0, R12, R10, R15 ;  /* 0x0000000a0c007223 */ /* 0x000fca000000000f */
[----:B------:R-:W-:-:S04]  /*05f0*/  SHF.R.U32.HI R3, RZ, 0x17, R0 ;  /* 0x00000017ff037819 */ /* 0x000fc80000011600 */
[----:B------:R-:W-:-:S05]  /*0600*/  LOP3.LUT R3, R3, 0xff, RZ, 0xc0, !PT ;  /* 0x000000ff03037812 */ /* 0x000fca00078ec0ff */
[----:B------:R-:W-:-:S04]  /*0610*/  IMAD.IADD R9, R3, 0x1, R8 ;  /* 0x0000000103097824 */ /* 0x000fc800078e0208 */
[----:B------:R-:W-:-:S05]  /*0620*/  VIADD R3, R9, 0xffffffff ;  /* 0xffffffff09037836 */ /* 0x000fca0000000000 */
[----:B------:R-:W-:-:S13]  /*0630*/  ISETP.GE.U32.AND P0, PT, R3, 0xfe, PT ;  /* 0x000000fe0300780c */ /* 0x000fda0003f06070 */
[----:B------:R-:W-:Y:S05]  /*0640*/  @!P0 BRA `(.L_x_9) ;  /* 0x0000000000808947 */ /* 0x000fea0003800000 */
[----:B------:R-:W-:-:S13]  /*0650*/  ISETP.GT.AND P0, PT, R9, 0xfe, PT ;  /* 0x000000fe0900780c */ /* 0x000fda0003f04270 */
[----:B------:R-:W-:Y:S05]  /*0660*/  @P0 BRA `(.L_x_10) ;  /* 0x00000000006c0947 */ /* 0x000fea0003800000 */
[----:B------:R-:W-:-:S13]  /*0670*/  ISETP.GE.AND P0, PT, R9, 0x1, PT ;  /* 0x000000010900780c */ /* 0x000fda0003f06270 */
[----:B------:R-:W-:Y:S05]  /*0680*/  @P0 BRA `(.L_x_11) ;  /* 0x0000000000740947 */ /* 0x000fea0003800000 */
[----:B------:R-:W-:Y:S02]  /*0690*/  ISETP.GE.AND P0, PT, R9, -0x18, PT ;  /* 0xffffffe80900780c */ /* 0x000fe40003f06270 */
[----:B------:R-:W-:-:S11]  /*06a0*/  LOP3.LUT R0, R0, 0x80000000, RZ, 0xc0, !PT ;  /* 0x8000000000007812 */ /* 0x000fd600078ec0ff */
[----:B------:R-:W-:Y:S05]  /*06b0*/  @!P0 BRA `(.L_x_11) ;  /* 0x0000000000688947 */ /* 0x000fea0003800000 */
[CCC-:B------:R-:W-:Y:S01]  /*06c0*/  FFMA.RZ R3, R12.reuse, R10.reuse, R15.reuse ;  /* 0x0000000a0c037223 */ /* 0x1c0fe2000000c00f */
[CCC-:B------:R-:W-:Y:S01]  /*06d0*/  FFMA.RM R8, R12.reuse, R10.reuse, R15.reuse ;  /* 0x0000000a0c087223 */ /* 0x1c0fe2000000400f */
[C---:B------:R-:W-:Y:S02]  /*06e0*/  ISETP.NE.AND P2, PT, R9.reuse, RZ, PT ;  /* 0x000000ff0900720c */ /* 0x040fe40003f45270 */
[----:B------:R-:W-:Y:S02]  /*06f0*/  ISETP.NE.AND P1, PT, R9, RZ, PT ;  /* 0x000000ff0900720c */ /* 0x000fe40003f25270 */
[----:B------:R-:W-:Y:S01]  /*0700*/  LOP3.LUT R7, R3, 0x7fffff, RZ, 0xc0, !PT ;  /* 0x007fffff03077812 */ /* 0x000fe200078ec0ff */
[----:B------:R-:W-:Y:S01]  /*0710*/  FFMA.RP R3, R12, R10, R15 ;  /* 0x0000000a0c037223 */ /* 0x000fe2000000800f */
[C---:B------:R-:W-:Y:S01]  /*0720*/  VIADD R10, R9.reuse, 0x20 ;  /* 0x00000020090a7836 */ /* 0x040fe20000000000 */
[----:B------:R-:W-:Y:S02]  /*0730*/  IADD3 R9, PT, PT, -R9, RZ, RZ ;  /* 0x000000ff09097210 */ /* 0x000fe40007ffe1ff */
[----:B------:R-:W-:-:S02]  /*0740*/  LOP3.LUT R7, R7, 0x800000, RZ, 0xfc, !PT ;  /* 0x0080000007077812 */ /* 0x000fc400078efcff */
[----:B------:R-:W-:Y:S02]  /*0750*/  FSETP.NEU.FTZ.AND P0, PT, R3, R8, PT ;  /* 0x000000080300720b */ /* 0x000fe40003f1d000 */
[----:B------:R-:W-:Y:S02]  /*0760*/  SHF.L.U32 R10, R7, R10, RZ ;  /* 0x0000000a070a7219 */ /* 0x000fe400000006ff */
[----:B------:R-:W-:Y:S02]  /*0770*/  SEL R8, R9, RZ, P2 ;  /* 0x000000ff09087207 */ /* 0x000fe40001000000 */
[----:B------:R-:W-:Y:S02]  /*0780*/  ISETP.NE.AND P1, PT, R10, RZ, P1 ;  /* 0x000000ff0a00720c */ /* 0x000fe40000f25270 */
[----:B------:R-:W-:Y:S02]  /*0790*/  SHF.R.U32.HI R8, RZ, R8, R7 ;  /* 0x00000008ff087219 */ /* 0x000fe40000011607 */
[----:B------:R-:W-:-:S02]  /*07a0*/  PLOP3.LUT P0, PT, P0, P1, PT, 0xf8, 0x8f ;  /* 0x00000000008f781c */ /* 0x000fc40000703f70 */
[----:B------:R-:W-:Y:S02]  /*07b0*/  SHF.R.U32.HI R10, RZ, 0x1, R8 ;  /* 0x00000001ff0a7819 */ /* 0x000fe40000011608 */
[----:B------:R-:W-:-:S04]  /*07c0*/  SEL R3, RZ, 0x1, !P0 ;  /* 0x00000001ff037807 */ /* 0x000fc80004000000 */
[----:B------:R-:W-:-:S04]  /*07d0*/  LOP3.LUT R3, R3, 0x1, R10, 0xf8, !PT ;  /* 0x0000000103037812 */ /* 0x000fc800078ef80a */
[----:B------:R-:W-:-:S05]  /*07e0*/  LOP3.LUT R3, R3, R8, RZ, 0xc0, !PT ;  /* 0x0000000803037212 */ /* 0x000fca00078ec0ff */
[----:B------:R-:W-:-:S05]  /*07f0*/  IMAD.IADD R3, R10, 0x1, R3 ;  /* 0x000000010a037824 */ /* 0x000fca00078e0203 */
[----:B------:R-:W-:Y:S01]  /*0800*/  LOP3.LUT R0, R3, R0, RZ, 0xfc, !PT ;  /* 0x0000000003007212 */ /* 0x000fe200078efcff */
[----:B------:R-:W-:Y:S06]  /*0810*/  BRA `(.L_x_11) ;  /* 0x0000000000107947 */ /* 0x000fec0003800000 */
.L_x_10:
[----:B------:R-:W-:-:S04]  /*0820*/  LOP3.LUT R0, R0, 0x80000000, RZ, 0xc0, !PT ;  /* 0x8000000000007812 */ /* 0x000fc800078ec0ff */
[----:B------:R-:W-:Y:S01]  /*0830*/  LOP3.LUT R0, R0, 0x7f800000, RZ, 0xfc, !PT ;  /* 0x7f80000000007812 */ /* 0x000fe200078efcff */
[----:B------:R-:W-:Y:S06]  /*0840*/  BRA `(.L_x_11) ;  /* 0x0000000000047947 */ /* 0x000fec0003800000 */
.L_x_9:
[----:B------:R-:W-:-:S07]  /*0850*/  IMAD R0, R8, 0x800000, R0 ;  /* 0x0080000008007824 */ /* 0x000fce00078e0200 */
.L_x_11:
[----:B------:R-:W-:Y:S05]  /*0860*/  BSYNC.RECONVERGENT B2 ;  /* 0x0000000000027941 */ /* 0x000fea0003800200 */
.L_x_8:
[----:B------:R-:W-:Y:S05]  /*0870*/  BRA `(.L_x_12) ;  /* 0x0000000000207947 */ /* 0x000fea0003800000 */
.L_x_7:
[----:B------:R-:W-:-:S04]  /*0880*/  LOP3.LUT R0, R11, 0x80000000, R10, 0x48, !PT ;  /* 0x800000000b007812 */ /* 0x000fc800078e480a */
[----:B------:R-:W-:Y:S01]  /*0890*/  LOP3.LUT R0, R0, 0x7f800000, RZ, 0xfc, !PT ;  /* 0x7f80000000007812 */ /* 0x000fe200078efcff */
[----:B------:R-:W-:Y:S06]  /*08a0*/  BRA `(.L_x_12) ;  /* 0x0000000000147947 */ /* 0x000fec0003800000 */
.L_x_6:
[----:B------:R-:W-:Y:S01]  /*08b0*/  LOP3.LUT R0, R11, 0x80000000, R10, 0x48, !PT ;  /* 0x800000000b007812 */ /* 0x000fe200078e480a */
[----:B------:R-:W-:Y:S06]  /*08c0*/  BRA `(.L_x_12) ;  /* 0x00000000000c7947 */ /* 0x000fec0003800000 */
.L_x_5:
[----:B------:R-:W0:Y:S01]  /*08d0*/  MUFU.RSQ R0, -QNAN ;  /* 0xffc0000000007908 */ /* 0x000e220000001400 */
[----:B------:R-:W-:Y:S05]  /*08e0*/  BRA `(.L_x_12) ;  /* 0x0000000000047947 */ /* 0x000fea0003800000 */
.L_x_4:
[----:B------:R-:W-:-:S07]  /*08f0*/  FADD.FTZ R0, R0, R3 ;  /* 0x0000000300007221 */ /* 0x000fce0000010000 */
.L_x_12:
[----:B------:R-:W-:Y:S05]  /*0900*/  BSYNC.RECONVERGENT B1 ;  /* 0x0000000000017941 */ /* 0x000fea0003800200 */
.L_x_2:
[----:B------:R-:W-:-:S04]  /*0910*/  IMAD.MOV.U32 R7, RZ, RZ, 0x0 ;  /* 0x00000000ff077424 */ /* 0x000fc800078e00ff */
[----:B0-----:R-:W-:Y:S05]  /*0920*/  RET.REL.NODEC R6 `(_Z13swiglu_kernelPKfPfi) ;  /* 0xfffffff406b47950 */ /* 0x001fea0003c3ffff */
.L_x_13:
[----:B------:R-:W-:-:S00]  /*0930*/  BRA `(.L_x_13) ;  /* 0xfffffffc00fc7947 */ /* 0x000fc0000383ffff */
[----:B------:R-:W-:-:S00]  /*0940*/  NOP ;  /* 0x0000000000007918 */ /* 0x000fc00000000000 */
        /* <DEDUP_REMOVED lines=11> */
.L_x_14:


//--------------------- .nv.shared.reserved.0     --------------------------
	.section	.nv.shared.reserved.0,"aw",@nobits
	.weak		__nv_reservedSMEM_offset_0_alias
	.size		__nv_reservedSMEM_offset_0_alias, 0, 64
	.other		__nv_reservedSMEM_offset_0_alias,@"STO_CUDA_RESERVED_SHARED STV_DEFAULT"
__nv_reservedSMEM_offset_0_alias:
	.zero		0
	.zero		64


//--------------------- .nv.constant0._Z13swiglu_kernelPKfPfi --------------------------
	.section	.nv.constant0._Z13swiglu_kernelPKfPfi,"a",@progbits
	.sectionflags	@""
	.align	4
.nv.constant0._Z13swiglu_kernelPKfPfi:
	.zero		916


//--------------------- SYMBOLS --------------------------

	.type		.nv.reservedSmem.offset0,@object
	.size		.nv.reservedSmem.offset0,0x4
